//
// Generated by NVIDIA NVVM Compiler
//
// Compiler Build ID: CL-36424714
// Cuda compilation tools, release 13.0, V13.0.88
// Based on NVVM 20.0.0
//

.version 9.0
.target sm_100
.address_size 64

	// .globl	_Z19selectionSortKernelPii

.visible .entry _Z19selectionSortKernelPii(
	.param .u64 .ptr .align 1 _Z19selectionSortKernelPii_param_0,
	.param .u32 _Z19selectionSortKernelPii_param_1
)
{
	.reg .pred 	%p<45>;
	.reg .b16 	%rs<15>;
	.reg .b32 	%r<220>;
	.reg .b64 	%rd<97>;

	ld.param.u64 	%rd3, [_Z19selectionSortKernelPii_param_0];
	ld.param.u32 	%r38, [_Z19selectionSortKernelPii_param_1];
	cvta.to.global.u64 	%rd1, %rd3;
	mov.u32 	%r1, %ctaid.x;
	setp.gt.u32 	%p1, %r1, 4;
	@%p1 bra 	$L__BB0_20;
	add.s32 	%r2, %r38, -1;
	setp.lt.s32 	%p2, %r38, 2;
	@%p2 bra 	$L__BB0_20;
	mul.lo.s32 	%r3, %r38, %r1;
	add.s32 	%r4, %r38, -2;
	cvt.u16.u32 	%rs1, %r38;
	mov.b32 	%r205, 0;
	mov.b16 	%rs13, 0;
	cvt.u64.u32 	%rd85, %r3;
	mov.u16 	%rs14, %rs13;
$L__BB0_3:
	sub.s32 	%r6, %r2, %r205;
	sub.s32 	%r41, %r4, %r205;
	add.s32 	%r7, %r205, 1;
	setp.lt.u32 	%p3, %r41, 15;
	mov.u32 	%r214, %r7;
	mov.u32 	%r219, %r205;
	@%p3 bra 	$L__BB0_7;
	add.s32 	%r207, %r3, %r205;
	and.b32  	%r42, %r6, -16;
	neg.s32 	%r206, %r42;
	mov.u32 	%r208, %r205;
	mov.u32 	%r219, %r205;
$L__BB0_5:
	.pragma "nounroll";
	add.s32 	%r43, %r208, 1;
	add.s32 	%r44, %r207, 1;
	mul.wide.u32 	%rd4, %r44, 4;
	add.s64 	%rd5, %rd1, %rd4;
	ld.global.u32 	%r45, [%rd5];
	add.s32 	%r46, %r219, %r3;
	mul.wide.s32 	%rd6, %r46, 4;
	add.s64 	%rd7, %rd1, %rd6;
	ld.global.u32 	%r47, [%rd7];
	setp.lt.s32 	%p4, %r45, %r47;
	selp.b32 	%r48, %r43, %r219, %p4;
	cvt.u64.u32 	%rd9, %r43;
	add.s64 	%rd10, %rd9, %rd85;
	shl.b64 	%rd11, %rd10, 2;
	add.s64 	%rd12, %rd1, %rd11;
	ld.global.u32 	%r49, [%rd12+4];
	add.s32 	%r50, %r48, %r3;
	mul.wide.s32 	%rd13, %r50, 4;
	add.s64 	%rd14, %rd1, %rd13;
	ld.global.u32 	%r51, [%rd14];
	setp.lt.s32 	%p5, %r49, %r51;
	add.s32 	%r52, %r208, 2;
	selp.b32 	%r53, %r52, %r48, %p5;
	ld.global.u32 	%r54, [%rd12+8];
	add.s32 	%r55, %r53, %r3;
	mul.wide.s32 	%rd15, %r55, 4;
	add.s64 	%rd16, %rd1, %rd15;
	ld.global.u32 	%r56, [%rd16];
	setp.lt.s32 	%p6, %r54, %r56;
	add.s32 	%r57, %r208, 3;
	selp.b32 	%r58, %r57, %r53, %p6;
	ld.global.u32 	%r59, [%rd12+12];
	add.s32 	%r60, %r58, %r3;
	mul.wide.s32 	%rd17, %r60, 4;
	add.s64 	%rd18, %rd1, %rd17;
	ld.global.u32 	%r61, [%rd18];
	setp.lt.s32 	%p7, %r59, %r61;
	add.s32 	%r62, %r208, 4;
	selp.b32 	%r63, %r62, %r58, %p7;
	ld.global.u32 	%r64, [%rd12+16];
	add.s32 	%r65, %r63, %r3;
	mul.wide.s32 	%rd19, %r65, 4;
	add.s64 	%rd20, %rd1, %rd19;
	ld.global.u32 	%r66, [%rd20];
	setp.lt.s32 	%p8, %r64, %r66;
	add.s32 	%r67, %r208, 5;
	selp.b32 	%r68, %r67, %r63, %p8;
	ld.global.u32 	%r69, [%rd12+20];
	add.s32 	%r70, %r68, %r3;
	mul.wide.s32 	%rd21, %r70, 4;
	add.s64 	%rd22, %rd1, %rd21;
	ld.global.u32 	%r71, [%rd22];
	setp.lt.s32 	%p9, %r69, %r71;
	add.s32 	%r72, %r208, 6;
	selp.b32 	%r73, %r72, %r68, %p9;
	ld.global.u32 	%r74, [%rd12+24];
	add.s32 	%r75, %r73, %r3;
	mul.wide.s32 	%rd23, %r75, 4;
	add.s64 	%rd24, %rd1, %rd23;
	ld.global.u32 	%r76, [%rd24];
	setp.lt.s32 	%p10, %r74, %r76;
	add.s32 	%r77, %r208, 7;
	selp.b32 	%r78, %r77, %r73, %p10;
	ld.global.u32 	%r79, [%rd12+28];
	add.s32 	%r80, %r78, %r3;
	mul.wide.s32 	%rd25, %r80, 4;
	add.s64 	%rd26, %rd1, %rd25;
	ld.global.u32 	%r81, [%rd26];
	setp.lt.s32 	%p11, %r79, %r81;
	add.s32 	%r82, %r208, 8;
	selp.b32 	%r83, %r82, %r78, %p11;
	ld.global.u32 	%r84, [%rd12+32];
	add.s32 	%r85, %r83, %r3;
	mul.wide.s32 	%rd27, %r85, 4;
	add.s64 	%rd28, %rd1, %rd27;
	ld.global.u32 	%r86, [%rd28];
	setp.lt.s32 	%p12, %r84, %r86;
	add.s32 	%r87, %r208, 9;
	selp.b32 	%r88, %r87, %r83, %p12;
	ld.global.u32 	%r89, [%rd12+36];
	add.s32 	%r90, %r88, %r3;
	mul.wide.s32 	%rd29, %r90, 4;
	add.s64 	%rd30, %rd1, %rd29;
	ld.global.u32 	%r91, [%rd30];
	setp.lt.s32 	%p13, %r89, %r91;
	add.s32 	%r92, %r208, 10;
	selp.b32 	%r93, %r92, %r88, %p13;
	ld.global.u32 	%r94, [%rd12+40];
	add.s32 	%r95, %r93, %r3;
	mul.wide.s32 	%rd31, %r95, 4;
	add.s64 	%rd32, %rd1, %rd31;
	ld.global.u32 	%r96, [%rd32];
	setp.lt.s32 	%p14, %r94, %r96;
	add.s32 	%r97, %r208, 11;
	selp.b32 	%r98, %r97, %r93, %p14;
	ld.global.u32 	%r99, [%rd12+44];
	add.s32 	%r100, %r98, %r3;
	mul.wide.s32 	%rd33, %r100, 4;
	add.s64 	%rd34, %rd1, %rd33;
	ld.global.u32 	%r101, [%rd34];
	setp.lt.s32 	%p15, %r99, %r101;
	add.s32 	%r102, %r208, 12;
	selp.b32 	%r103, %r102, %r98, %p15;
	ld.global.u32 	%r104, [%rd12+48];
	add.s32 	%r105, %r103, %r3;
	mul.wide.s32 	%rd35, %r105, 4;
	add.s64 	%rd36, %rd1, %rd35;
	ld.global.u32 	%r106, [%rd36];
	setp.lt.s32 	%p16, %r104, %r106;
	add.s32 	%r107, %r208, 13;
	selp.b32 	%r108, %r107, %r103, %p16;
	ld.global.u32 	%r109, [%rd12+52];
	add.s32 	%r110, %r108, %r3;
	mul.wide.s32 	%rd37, %r110, 4;
	add.s64 	%rd38, %rd1, %rd37;
	ld.global.u32 	%r111, [%rd38];
	setp.lt.s32 	%p17, %r109, %r111;
	add.s32 	%r112, %r208, 14;
	selp.b32 	%r113, %r112, %r108, %p17;
	ld.global.u32 	%r114, [%rd12+56];
	add.s32 	%r115, %r113, %r3;
	mul.wide.s32 	%rd39, %r115, 4;
	add.s64 	%rd40, %rd1, %rd39;
	ld.global.u32 	%r116, [%rd40];
	setp.lt.s32 	%p18, %r114, %r116;
	add.s32 	%r117, %r208, 15;
	selp.b32 	%r118, %r117, %r113, %p18;
	ld.global.u32 	%r119, [%rd12+60];
	add.s32 	%r120, %r118, %r3;
	mul.wide.s32 	%rd41, %r120, 4;
	add.s64 	%rd42, %rd1, %rd41;
	ld.global.u32 	%r121, [%rd42];
	setp.lt.s32 	%p19, %r119, %r121;
	add.s32 	%r208, %r208, 16;
	selp.b32 	%r219, %r208, %r118, %p19;
	add.s32 	%r207, %r207, 16;
	add.s32 	%r206, %r206, 16;
	setp.ne.s32 	%p20, %r206, 0;
	@%p20 bra 	$L__BB0_5;
	add.s32 	%r214, %r208, 1;
$L__BB0_7:
	and.b32  	%r122, %r6, 15;
	setp.eq.s32 	%p21, %r122, 0;
	@%p21 bra 	$L__BB0_17;
	not.b16 	%rs9, %rs14;
	add.s16 	%rs10, %rs9, %rs1;
	cvt.u32.u16 	%r124, %rs10;
	and.b32  	%r22, %r124, 15;
	add.s32 	%r125, %r22, -1;
	setp.lt.u32 	%p22, %r125, 7;
	@%p22 bra 	$L__BB0_10;
	add.s32 	%r126, %r214, %r3;
	mul.wide.u32 	%rd43, %r126, 4;
	add.s64 	%rd44, %rd1, %rd43;
	ld.global.u32 	%r127, [%rd44];
	add.s32 	%r128, %r219, %r3;
	mul.wide.s32 	%rd45, %r128, 4;
	add.s64 	%rd46, %rd1, %rd45;
	ld.global.u32 	%r129, [%rd46];
	setp.lt.s32 	%p23, %r127, %r129;
	selp.b32 	%r130, %r214, %r219, %p23;
	add.s32 	%r131, %r214, 1;
	cvt.u64.u32 	%rd48, %r214;
	add.s64 	%rd49, %rd48, %rd85;
	shl.b64 	%rd50, %rd49, 2;
	add.s64 	%rd51, %rd1, %rd50;
	ld.global.u32 	%r132, [%rd51+4];
	add.s32 	%r133, %r130, %r3;
	mul.wide.s32 	%rd52, %r133, 4;
	add.s64 	%rd53, %rd1, %rd52;
	ld.global.u32 	%r134, [%rd53];
	setp.lt.s32 	%p24, %r132, %r134;
	selp.b32 	%r135, %r131, %r130, %p24;
	add.s32 	%r136, %r214, 2;
	ld.global.u32 	%r137, [%rd51+8];
	add.s32 	%r138, %r135, %r3;
	mul.wide.s32 	%rd54, %r138, 4;
	add.s64 	%rd55, %rd1, %rd54;
	ld.global.u32 	%r139, [%rd55];
	setp.lt.s32 	%p25, %r137, %r139;
	selp.b32 	%r140, %r136, %r135, %p25;
	add.s32 	%r141, %r214, 3;
	ld.global.u32 	%r142, [%rd51+12];
	add.s32 	%r143, %r140, %r3;
	mul.wide.s32 	%rd56, %r143, 4;
	add.s64 	%rd57, %rd1, %rd56;
	ld.global.u32 	%r144, [%rd57];
	setp.lt.s32 	%p26, %r142, %r144;
	selp.b32 	%r145, %r141, %r140, %p26;
	add.s32 	%r146, %r214, 4;
	ld.global.u32 	%r147, [%rd51+16];
	add.s32 	%r148, %r145, %r3;
	mul.wide.s32 	%rd58, %r148, 4;
	add.s64 	%rd59, %rd1, %rd58;
	ld.global.u32 	%r149, [%rd59];
	setp.lt.s32 	%p27, %r147, %r149;
	selp.b32 	%r150, %r146, %r145, %p27;
	add.s32 	%r151, %r214, 5;
	ld.global.u32 	%r152, [%rd51+20];
	add.s32 	%r153, %r150, %r3;
	mul.wide.s32 	%rd60, %r153, 4;
	add.s64 	%rd61, %rd1, %rd60;
	ld.global.u32 	%r154, [%rd61];
	setp.lt.s32 	%p28, %r152, %r154;
	selp.b32 	%r155, %r151, %r150, %p28;
	add.s32 	%r156, %r214, 6;
	ld.global.u32 	%r157, [%rd51+24];
	add.s32 	%r158, %r155, %r3;
	mul.wide.s32 	%rd62, %r158, 4;
	add.s64 	%rd63, %rd1, %rd62;
	ld.global.u32 	%r159, [%rd63];
	setp.lt.s32 	%p29, %r157, %r159;
	selp.b32 	%r160, %r156, %r155, %p29;
	add.s32 	%r161, %r214, 7;
	ld.global.u32 	%r162, [%rd51+28];
	add.s32 	%r163, %r160, %r3;
	mul.wide.s32 	%rd64, %r163, 4;
	add.s64 	%rd65, %rd1, %rd64;
	ld.global.u32 	%r164, [%rd65];
	setp.lt.s32 	%p30, %r162, %r164;
	selp.b32 	%r219, %r161, %r160, %p30;
	add.s32 	%r214, %r214, 8;
$L__BB0_10:
	and.b32  	%r165, %r22, 7;
	setp.eq.s32 	%p31, %r165, 0;
	@%p31 bra 	$L__BB0_17;
	not.b16 	%rs11, %rs13;
	add.s16 	%rs12, %rs11, %rs1;
	cvt.u32.u16 	%r167, %rs12;
	and.b32  	%r168, %r167, 7;
	and.b32  	%r28, %r167, 3;
	add.s32 	%r169, %r168, -1;
	setp.lt.u32 	%p32, %r169, 3;
	@%p32 bra 	$L__BB0_13;
	add.s32 	%r170, %r214, %r3;
	mul.wide.u32 	%rd66, %r170, 4;
	add.s64 	%rd67, %rd1, %rd66;
	ld.global.u32 	%r171, [%rd67];
	add.s32 	%r172, %r219, %r3;
	mul.wide.s32 	%rd68, %r172, 4;
	add.s64 	%rd69, %rd1, %rd68;
	ld.global.u32 	%r173, [%rd69];
	setp.lt.s32 	%p33, %r171, %r173;
	selp.b32 	%r174, %r214, %r219, %p33;
	add.s32 	%r175, %r214, 1;
	cvt.u64.u32 	%rd71, %r214;
	add.s64 	%rd72, %rd71, %rd85;
	shl.b64 	%rd73, %rd72, 2;
	add.s64 	%rd74, %rd1, %rd73;
	ld.global.u32 	%r176, [%rd74+4];
	add.s32 	%r177, %r174, %r3;
	mul.wide.s32 	%rd75, %r177, 4;
	add.s64 	%rd76, %rd1, %rd75;
	ld.global.u32 	%r178, [%rd76];
	setp.lt.s32 	%p34, %r176, %r178;
	selp.b32 	%r179, %r175, %r174, %p34;
	add.s32 	%r180, %r214, 2;
	ld.global.u32 	%r181, [%rd74+8];
	add.s32 	%r182, %r179, %r3;
	mul.wide.s32 	%rd77, %r182, 4;
	add.s64 	%rd78, %rd1, %rd77;
	ld.global.u32 	%r183, [%rd78];
	setp.lt.s32 	%p35, %r181, %r183;
	selp.b32 	%r184, %r180, %r179, %p35;
	add.s32 	%r185, %r214, 3;
	ld.global.u32 	%r186, [%rd74+12];
	add.s32 	%r187, %r184, %r3;
	mul.wide.s32 	%rd79, %r187, 4;
	add.s64 	%rd80, %rd1, %rd79;
	ld.global.u32 	%r188, [%rd80];
	setp.lt.s32 	%p36, %r186, %r188;
	selp.b32 	%r219, %r185, %r184, %p36;
	add.s32 	%r214, %r214, 4;
$L__BB0_13:
	setp.eq.s32 	%p37, %r28, 0;
	@%p37 bra 	$L__BB0_17;
	add.s32 	%r189, %r214, %r3;
	mul.wide.u32 	%rd81, %r189, 4;
	add.s64 	%rd82, %rd1, %rd81;
	ld.global.u32 	%r190, [%rd82];
	add.s32 	%r191, %r219, %r3;
	mul.wide.s32 	%rd83, %r191, 4;
	add.s64 	%rd84, %rd1, %rd83;
	ld.global.u32 	%r192, [%rd84];
	setp.lt.s32 	%p38, %r190, %r192;
	selp.b32 	%r219, %r214, %r219, %p38;
	setp.eq.s32 	%p39, %r28, 1;
	@%p39 bra 	$L__BB0_17;
	add.s32 	%r193, %r214, 1;
	cvt.u64.u32 	%rd86, %r214;
	add.s64 	%rd87, %rd86, %rd85;
	shl.b64 	%rd88, %rd87, 2;
	add.s64 	%rd2, %rd1, %rd88;
	ld.global.u32 	%r194, [%rd2+4];
	add.s32 	%r195, %r219, %r3;
	mul.wide.s32 	%rd89, %r195, 4;
	add.s64 	%rd90, %rd1, %rd89;
	ld.global.u32 	%r196, [%rd90];
	setp.lt.s32 	%p40, %r194, %r196;
	selp.b32 	%r219, %r193, %r219, %p40;
	setp.eq.s32 	%p41, %r28, 2;
	@%p41 bra 	$L__BB0_17;
	add.s32 	%r197, %r214, 2;
	ld.global.u32 	%r198, [%rd2+8];
	add.s32 	%r199, %r219, %r3;
	mul.wide.s32 	%rd91, %r199, 4;
	add.s64 	%rd92, %rd1, %rd91;
	ld.global.u32 	%r200, [%rd92];
	setp.lt.s32 	%p42, %r198, %r200;
	selp.b32 	%r219, %r197, %r219, %p42;
$L__BB0_17:
	setp.eq.s32 	%p43, %r219, %r205;
	@%p43 bra 	$L__BB0_19;
	add.s32 	%r201, %r205, %r3;
	mul.wide.u32 	%rd93, %r201, 4;
	add.s64 	%rd94, %rd1, %rd93;
	ld.global.u32 	%r202, [%rd94];
	add.s32 	%r203, %r219, %r3;
	mul.wide.s32 	%rd95, %r203, 4;
	add.s64 	%rd96, %rd1, %rd95;
	ld.global.u32 	%r204, [%rd96];
	st.global.u32 	[%rd94], %r204;
	st.global.u32 	[%rd96], %r202;
$L__BB0_19:
	setp.ne.s32 	%p44, %r7, %r2;
	add.s16 	%rs14, %rs14, 1;
	add.s16 	%rs13, %rs13, 1;
	mov.u32 	%r205, %r7;
	@%p44 bra 	$L__BB0_3;
$L__BB0_20:
	ret;

}


// ===== COMPILED SASS (sm_100) =====

	.target	sm_100

	.elftype	@"ET_EXEC"


//--------------------- .note.nv.tkinfo           --------------------------
	.section	.note.nv.tkinfo,"",@"SHT_NOTE"
	.sectionflags	@"SHF_NOTE_NV_TKINFO"
	.tkinfo
        /*0018*/ 	.word	0x00000002
        /*0030*/ 	.string	""
        /*0030*/ 	.string	"ptxas"
        /*0030*/ 	.string	"Cuda compilation tools, release 13.0, V13.0.88"
        /*0030*/ 	.string	"Build cuda_13.0.r13.0/compiler.36424714_0"
        /*0030*/ 	.string	"-arch sm_100 -m 64 "



//--------------------- .note.nv.cuinfo           --------------------------
	.section	.note.nv.cuinfo,"",@"SHT_NOTE"
	.sectionflags	@"SHF_NOTE_NV_CUINFO"
        /*0018*/ 	.short	0x0002
        /*001a*/ 	.short	0x0064
        /*001c*/ 	.short	0x0082
	.zero		2


//--------------------- .nv.info                  --------------------------
	.section	.nv.info,"",@"SHT_CUDA_INFO"
	.align	4


	//----- nvinfo : EIATTR_REGCOUNT
	.align		4
        /*0000*/ 	.byte	0x04, 0x2f
        /*0002*/ 	.short	(.L_1 - .L_0)
	.align		4
.L_0:
        /*0004*/ 	.word	index@(_Z19selectionSortKernelPii)
        /*0008*/ 	.word	0x00000017


	//----- nvinfo : EIATTR_FRAME_SIZE
	.align		4
.L_1:
        /*000c*/ 	.byte	0x04, 0x11
        /*000e*/ 	.short	(.L_3 - .L_2)
	.align		4
.L_2:
        /*0010*/ 	.word	index@(_Z19selectionSortKernelPii)
        /*0014*/ 	.word	0x00000000


	//----- nvinfo : EIATTR_MIN_STACK_SIZE
	.align		4
.L_3:
        /*0018*/ 	.byte	0x04, 0x12
        /*001a*/ 	.short	(.L_5 - .L_4)
	.align		4
.L_4:
        /*001c*/ 	.word	index@(_Z19selectionSortKernelPii)
        /*0020*/ 	.word	0x00000000
.L_5:


//--------------------- .nv.compat                --------------------------
	.section	.nv.compat,"",@"SHT_CUDA_COMPAT_INFO"
	.align	4
        /*0000*/ 	.byte	0x02, 0x09, 0x00, 0x00, 0x02, 0x02, 0x01, 0x00, 0x02, 0x05, 0x05, 0x00, 0x03, 0x07, 0x01, 0x01
        /*0010*/ 	.byte	0x02, 0x03, 0x00, 0x00, 0x02, 0x06, 0x01, 0x00, 0x04, 0x0b, 0x08, 0x00, 0x09, 0x00, 0x00, 0x00
        /*0020*/ 	.byte	0x00, 0x00, 0x00, 0x00


//--------------------- .nv.info._Z19selectionSortKernelPii --------------------------
	.section	.nv.info._Z19selectionSortKernelPii,"",@"SHT_CUDA_INFO"
	.sectionflags	@""
	.align	4


	//----- nvinfo : EIATTR_CUDA_API_VERSION
	.align		4
        /*0000*/ 	.byte	0x04, 0x37
        /*0002*/ 	.short	(.L_7 - .L_6)
.L_6:
        /*0004*/ 	.word	0x00000082


	//----- nvinfo : EIATTR_KPARAM_INFO
	.align		4
.L_7:
        /*0008*/ 	.byte	0x04, 0x17
        /*000a*/ 	.short	(.L_9 - .L_8)
.L_8:
        /*000c*/ 	.word	0x00000000
        /*0010*/ 	.short	0x0001
        /*0012*/ 	.short	0x0008
        /*0014*/ 	.byte	0x00, 0xf0, 0x11, 0x00


	//----- nvinfo : EIATTR_KPARAM_INFO
	.align		4
.L_9:
        /*0018*/ 	.byte	0x04, 0x17
        /*001a*/ 	.short	(.L_11 - .L_10)
.L_10:
        /*001c*/ 	.word	0x00000000
        /*0020*/ 	.short	0x0000
        /*0022*/ 	.short	0x0000
        /*0024*/ 	.byte	0x00, 0xf5, 0x21, 0x00


	//----- nvinfo : EIATTR_SPARSE_MMA_MASK
	.align		4
.L_11:
        /*0028*/ 	.byte	0x03, 0x50
        /*002a*/ 	.short	0x0000


	//----- nvinfo : EIATTR_MAXREG_COUNT
	.align		4
        /*002c*/ 	.byte	0x03, 0x1b
        /*002e*/ 	.short	0x00ff


	//----- nvinfo : EIATTR_MERCURY_ISA_VERSION
	.align		4
        /*0030*/ 	.byte	0x03, 0x5f
        /*0032*/ 	.short	0x0101


	//----- nvinfo : EIATTR_VRC_CTA_INIT_COUNT
	.align		4
        /*0034*/ 	.byte	0x02, 0x4a
	.zero		1
	.zero		1


	//----- nvinfo : EIATTR_EXIT_INSTR_OFFSETS
	.align		4
        /*0038*/ 	.byte	0x04, 0x1c
        /*003a*/ 	.short	(.L_13 - .L_12)


	//   ....[0]....
.L_12:
        /*003c*/ 	.word	0x00000030


	//   ....[1]....
        /*0040*/ 	.word	0x00000060


	//   ....[2]....
        /*0044*/ 	.word	0x00001240


	//----- nvinfo : EIATTR_CBANK_PARAM_SIZE
	.align		4
.L_13:
        /*0048*/ 	.byte	0x03, 0x19
        /*004a*/ 	.short	0x000c


	//----- nvinfo : EIATTR_PARAM_CBANK
	.align		4
        /*004c*/ 	.byte	0x04, 0x0a
        /*004e*/ 	.short	(.L_15 - .L_14)
	.align		4
.L_14:
        /*0050*/ 	.word	index@(.nv.constant0._Z19selectionSortKernelPii)
        /*0054*/ 	.short	0x0380
        /*0056*/ 	.short	0x000c


	//----- nvinfo : EIATTR_SW_WAR
	.align		4
.L_15:
        /*0058*/ 	.byte	0x04, 0x36
        /*005a*/ 	.short	(.L_17 - .L_16)
.L_16:
        /*005c*/ 	.word	0x00000008
.L_17:


//--------------------- .nv.callgraph             --------------------------
	.section	.nv.callgraph,"",@"SHT_CUDA_CALLGRAPH"
	.align	4
	.sectionentsize	8
	.align		4
        /*0000*/ 	.word	0x00000000
	.align		4
        /*0004*/ 	.word	0xffffffff
	.align		4
        /*0008*/ 	.word	0x00000000
	.align		4
        /*000c*/ 	.word	0xfffffffe
	.align		4
        /*0010*/ 	.word	0x00000000
	.align		4
        /*0014*/ 	.word	0xfffffffd
	.align		4
        /*0018*/ 	.word	0x00000000
	.align		4
        /*001c*/ 	.word	0xfffffffc


//--------------------- .text._Z19selectionSortKernelPii --------------------------
	.section	.text._Z19selectionSortKernelPii,"ax",@progbits
	.align	128
        .global         _Z19selectionSortKernelPii
        .type           _Z19selectionSortKernelPii,@function
        .size           _Z19selectionSortKernelPii,(.L_x_7 - _Z19selectionSortKernelPii)
        .other          _Z19selectionSortKernelPii,@"STO_CUDA_ENTRY STV_DEFAULT"
_Z19selectionSortKernelPii:
.text._Z19selectionSortKernelPii:
[----:B------:R-:W-:Y:S01]  /*0000*/  LDC R1, c[0x0][0x37c] ;  /* 0x0000df00ff017b82 */ /* 0x000fe20000000800 */
[----:B------:R-:W0:Y:S02]  /*0010*/  S2R R0, SR_CTAID.X ;  /* 0x0000000000007919 */ /* 0x000e240000002500 */
[----:B0-----:R-:W-:-:S13]  /*0020*/  ISETP.GT.U32.AND P0, PT, R0, 0x4, PT ;  /* 0x000000040000780c */ /* 0x001fda0003f04070 */
[----:B------:R-:W-:Y:S05]  /*0030*/  @P0 EXIT ;  /* 0x000000000000094d */ /* 0x000fea0003800000 */
[----:B------:R-:W0:Y:S02]  /*0040*/  LDC R3, c[0x0][0x388] ;  /* 0x0000e200ff037b82 */ /* 0x000e240000000800 */
[----:B0-----:R-:W-:-:S13]  /*0050*/  ISETP.GE.AND P0, PT, R3, 0x2, PT ;  /* 0x000000020300780c */ /* 0x001fda0003f06270 */
[----:B------:R-:W-:Y:S05]  /*0060*/  @!P0 EXIT ;  /* 0x000000000000894d */ /* 0x000fea0003800000 */
[----:B------:R-:W-:Y:S01]  /*0070*/  IMAD R0, R0, R3, RZ ;  /* 0x0000000300007224 */ /* 0x000fe200078e02ff */
[----:B------:R-:W-:Y:S01]  /*0080*/  PRMT R4, RZ, 0x7610, R4 ;  /* 0x00007610ff047816 */ /* 0x000fe20000000004 */
[----:B------:R-:W-:Y:S01]  /*0090*/  VIADD R2, R3, 0xffffffff ;  /* 0xffffffff03027836 */ /* 0x000fe20000000000 */
[----:B------:R-:W-:Y:S01]  /*00a0*/  PRMT R3, RZ, 0x7610, R3 ;  /* 0x00007610ff037816 */ /* 0x000fe20000000003 */
[----:B------:R-:W0:Y:S01]  /*00b0*/  LDCU.U16 UR7, c[0x0][0x388] ;  /* 0x00007100ff0777ac */ /* 0x000e220008000400 */
[----:B------:R-:W1:Y:S01]  /*00c0*/  LDCU.64 UR8, c[0x0][0x358] ;  /* 0x00006b00ff0877ac */ /* 0x000e620008000a00 */
[----:B------:R-:W-:-:S05]  /*00d0*/  UMOV UR4, URZ ;  /* 0x000000ff00047c82 */ /* 0x000fca0008000000 */
.L_x_5:
[----:B------:R-:W2:Y:S01]  /*00e0*/  LDCU UR5, c[0x0][0x388] ;  /* 0x00007100ff0577ac */ /* 0x000ea20008000800 */
[----:B------:R-:W-:Y:S01]  /*00f0*/  VIADD R13, R2, -UR4 ;  /* 0x80000004020d7c36 */ /* 0x000fe20008000000 */
[----:B------:R-:W-:Y:S01]  /*0100*/  MOV R5, UR4 ;  /* 0x0000000400057c02 */ /* 0x000fe20008000f00 */
[----:B------:R-:W-:-:S06]  /*0110*/  UIADD3 UR6, UPT, UPT, UR4, 0x1, URZ ;  /* 0x0000000104067890 */ /* 0x000fcc000fffe0ff */
[----:B------:R-:W-:Y:S01]  /*0120*/  IMAD.U32 R7, RZ, RZ, UR6 ;  /* 0x00000006ff077e24 */ /* 0x000fe2000f8e00ff */
[----:B--2---:R-:W-:-:S04]  /*0130*/  UIADD3 UR5, UPT, UPT, -UR4, -0x2, UR5 ;  /* 0xfffffffe04057890 */ /* 0x004fc8000fffe105 */
[----:B------:R-:W-:-:S09]  /*0140*/  UISETP.GE.U32.AND UP0, UPT, UR5, 0xf, UPT ;  /* 0x0000000f0500788c */ /* 0x000fd2000bf06070 */
[----:B------:R-:W-:Y:S05]  /*0150*/  BRA.U !UP0, `(.L_x_0) ;  /* 0x0000000508d07547 */ /* 0x000fea000b800000 */
[----:B------:R-:W-:Y:S01]  /*0160*/  LOP3.LUT R10, R13, 0xfffffff0, RZ, 0xc0, !PT ;  /* 0xfffffff00d0a7812 */ /* 0x000fe200078ec0ff */
[----:B------:R-:W-:Y:S01]  /*0170*/  VIADD R11, R0, UR4 ;  /* 0x00000004000b7c36 */ /* 0x000fe20008000000 */
[----:B------:R-:W-:Y:S01]  /*0180*/  MOV R12, UR4 ;  /* 0x00000004000c7c02 */ /* 0x000fe20008000f00 */
[----:B------:R-:W-:Y:S02]  /*0190*/  IMAD.U32 R5, RZ, RZ, UR4 ;  /* 0x00000004ff057e24 */ /* 0x000fe4000f8e00ff */
[----:B------:R-:W-:-:S07]  /*01a0*/  IMAD.MOV R10, RZ, RZ, -R10 ;  /* 0x000000ffff0a7224 */ /* 0x000fce00078e0a0a */
.L_x_1:
[----:B------:R-:W2:Y:S01]  /*01b0*/  LDC.64 R6, c[0x0][0x380] ;  /* 0x0000e000ff067b82 */ /* 0x000ea20000000a00 */
[----:B------:R-:W-:Y:S01]  /*01c0*/  IADD3 R15, PT, PT, R11, 0x1, RZ ;  /* 0x000000010b0f7810 */ /* 0x000fe20007ffe0ff */
[----:B------:R-:W-:-:S06]  /*01d0*/  IMAD.IADD R17, R0, 0x1, R5 ;  /* 0x0000000100117824 */ /* 0x000fcc00078e0205 */
[----:B------:R-:W3:Y:S01]  /*01e0*/  LDC.64 R8, c[0x0][0x380] ;  /* 0x0000e000ff087b82 */ /* 0x000ee20000000a00 */
[----:B--2---:R-:W-:-:S04]  /*01f0*/  IMAD.WIDE.U32 R14, R15, 0x4, R6 ;  /* 0x000000040f0e7825 */ /* 0x004fc800078e0006 */
[----:B------:R-:W-:Y:S02]  /*0200*/  IMAD.WIDE R16, R17, 0x4, R6 ;  /* 0x0000000411107825 */ /* 0x000fe400078e0206 */
[----:B-1----:R-:W2:Y:S04]  /*0210*/  LDG.E R14, desc[UR8][R14.64] ;  /* 0x000000080e0e7981 */ /* 0x002ea8000c1e1900 */
[----:B------:R-:W2:Y:S01]  /*0220*/  LDG.E R17, desc[UR8][R16.64] ;  /* 0x0000000810117981 */ /* 0x000ea2000c1e1900 */
[----:B------:R-:W-:-:S05]  /*0230*/  VIADD R18, R12, 0x1 ;  /* 0x000000010c127836 */ /* 0x000fca0000000000 */
[----:B------:R-:W-:Y:S02]  /*0240*/  IADD3 R20, P1, PT, R0, R18, RZ ;  /* 0x0000001200147210 */ /* 0x000fe40007f3e0ff */
[----:B--2---:R-:W-:-:S04]  /*0250*/  ISETP.GE.AND P0, PT, R14, R17, PT ;  /* 0x000000110e00720c */ /* 0x004fc80003f06270 */
[----:B------:R-:W-:Y:S02]  /*0260*/  SEL R5, R18, R5, !P0 ;  /* 0x0000000512057207 */ /* 0x000fe40004000000 */
[----:B------:R-:W-:Y:S02]  /*0270*/  IADD3.X R18, PT, PT, RZ, RZ, RZ, P1, !PT ;  /* 0x000000ffff127210 */ /* 0x000fe40000ffe4ff */
[----:B---3--:R-:W-:Y:S01]  /*0280*/  LEA R8, P0, R20, R8, 0x2 ;  /* 0x0000000814087211 */ /* 0x008fe200078010ff */
[----:B------:R-:W-:-:S03]  /*0290*/  IMAD.IADD R19, R0, 0x1, R5 ;  /* 0x0000000100137824 */ /* 0x000fc600078e0205 */
[----:B------:R-:W-:Y:S01]  /*02a0*/  LEA.HI.X R9, R20, R9, R18, 0x2, P0 ;  /* 0x0000000914097211 */ /* 0x000fe200000f1412 */
[----:B------:R-:W-:-:S04]  /*02b0*/  IMAD.WIDE R14, R19, 0x4, R6 ;  /* 0x00000004130e7825 */ /* 0x000fc800078e0206 */
[----:B------:R-:W2:Y:S04]  /*02c0*/  LDG.E R16, desc[UR8][R8.64+0x4] ;  /* 0x0000040808107981 */ /* 0x000ea8000c1e1900 */
[----:B------:R-:W2:Y:S04]  /*02d0*/  LDG.E R15, desc[UR8][R14.64] ;  /* 0x000000080e0f7981 */ /* 0x000ea8000c1e1900 */
[----:B------:R-:W3:Y:S04]  /*02e0*/  LDG.E R18, desc[UR8][R8.64+0x8] ;  /* 0x0000080808127981 */ /* 0x000ee8000c1e1900 */
[----:B------:R-:W4:Y:S01]  /*02f0*/  LDG.E R14, desc[UR8][R8.64+0xc] ;  /* 0x00000c08080e7981 */ /* 0x000f22000c1e1900 */
[----:B--2---:R-:W-:-:S13]  /*0300*/  ISETP.GE.AND P0, PT, R16, R15, PT ;  /* 0x0000000f1000720c */ /* 0x004fda0003f06270 */
[----:B------:R-:W-:-:S05]  /*0310*/  @!P0 VIADD R5, R12, 0x2 ;  /* 0x000000020c058836 */ /* 0x000fca0000000000 */
[----:B------:R-:W-:-:S05]  /*0320*/  IADD3 R17, PT, PT, R0, R5, RZ ;  /* 0x0000000500117210 */ /* 0x000fca0007ffe0ff */
[----:B------:R-:W-:-:S06]  /*0330*/  IMAD.WIDE R16, R17, 0x4, R6 ;  /* 0x0000000411107825 */ /* 0x000fcc00078e0206 */
[----:B------:R-:W3:Y:S04]  /*0340*/  LDG.E R17, desc[UR8][R16.64] ;  /* 0x0000000810117981 */ /* 0x000ee8000c1e1900 */
[----:B------:R-:W2:Y:S01]  /*0350*/  LDG.E R16, desc[UR8][R8.64+0x10] ;  /* 0x0000100808107981 */ /* 0x000ea2000c1e1900 */
[----:B---3--:R-:W-:-:S13]  /*0360*/  ISETP.GE.AND P0, PT, R18, R17, PT ;  /* 0x000000111200720c */ /* 0x008fda0003f06270 */
[----:B------:R-:W-:-:S04]  /*0370*/  @!P0 VIADD R5, R12, 0x3 ;  /* 0x000000030c058836 */ /* 0x000fc80000000000 */
[----:B------:R-:W-:-:S04]  /*0380*/  IMAD.IADD R19, R0, 0x1, R5 ;  /* 0x0000000100137824 */ /* 0x000fc800078e0205 */
[----:B------:R-:W-:-:S06]  /*0390*/  IMAD.WIDE R18, R19, 0x4, R6 ;  /* 0x0000000413127825 */ /* 0x000fcc00078e0206 */
[----:B------:R-:W4:Y:S04]  /*03a0*/  LDG.E R19, desc[UR8][R18.64] ;  /* 0x0000000812137981 */ /* 0x000f28000c1e1900 */
[----:B------:R-:W3:Y:S01]  /*03b0*/  LDG.E R18, desc[UR8][R8.64+0x14] ;  /* 0x0000140808127981 */ /* 0x000ee2000c1e1900 */
[----:B----4-:R-:W-:-:S13]  /*03c0*/  ISETP.GE.AND P0, PT, R14, R19, PT ;  /* 0x000000130e00720c */ /* 0x010fda0003f06270 */
[----:B------:R-:W-:-:S05]  /*03d0*/  @!P0 IADD3 R5, PT, PT, R12, 0x4, RZ ;  /* 0x000000040c058810 */ /* 0x000fca0007ffe0ff */
[----:B------:R-:W-:-:S04]  /*03e0*/  IMAD.IADD R15, R0, 0x1, R5 ;  /* 0x00000001000f7824 */ /* 0x000fc800078e0205 */
[----:B------:R-:W-:-:S06]  /*03f0*/  IMAD.WIDE R14, R15, 0x4, R6 ;  /* 0x000000040f0e7825 */ /* 0x000fcc00078e0206 */
[----:B------:R-:W2:Y:S04]  /*0400*/  LDG.E R15, desc[UR8][R14.64] ;  /* 0x000000080e0f7981 */ /* 0x000ea8000c1e1900 */
        /* <DEDUP_REMOVED lines=59> */
[----:B------:R-:W3:Y:S02]  /*07c0*/  LDG.E R17, desc[UR8][R16.64] ;  /* 0x0000000810117981 */ /* 0x000ee4000c1e1900 */
[----:B---3--:R-:W-:-:S13]  /*07d0*/  ISETP.GE.AND P0, PT, R18, R17, PT ;  /* 0x000000111200720c */ /* 0x008fda0003f06270 */
[----:B------:R-:W-:-:S04]  /*07e0*/  @!P0 VIADD R5, R12, 0xf ;  /* 0x0000000f0c058836 */ /* 0x000fc80000000000 */
[----:B------:R-:W-:-:S04]  /*07f0*/  IMAD.IADD R19, R0, 0x1, R5 ;  /* 0x0000000100137824 */ /* 0x000fc800078e0205 */
[----:B------:R-:W-:-:S06]  /*0800*/  IMAD.WIDE R6, R19, 0x4, R6 ;  /* 0x0000000413067825 */ /* 0x000fcc00078e0206 */
[----:B------:R-:W4:Y:S01]  /*0810*/  LDG.E R7, desc[UR8][R6.64] ;  /* 0x0000000806077981 */ /* 0x000f22000c1e1900 */
[----:B------:R-:W-:-:S04]  /*0820*/  IADD3 R10, PT, PT, R10, 0x10, RZ ;  /* 0x000000100a0a7810 */ /* 0x000fc80007ffe0ff */
[----:B------:R-:W-:Y:S01]  /*0830*/  ISETP.NE.AND P1, PT, R10, RZ, PT ;  /* 0x000000ff0a00720c */ /* 0x000fe20003f25270 */
[----:B------:R-:W-:Y:S02]  /*0840*/  VIADD R12, R12, 0x10 ;  /* 0x000000100c0c7836 */ /* 0x000fe40000000000 */
[----:B------:R-:W-:Y:S01]  /*0850*/  VIADD R11, R11, 0x10 ;  /* 0x000000100b0b7836 */ /* 0x000fe20000000000 */
[----:B----4-:R-:W-:-:S04]  /*0860*/  ISETP.GE.AND P0, PT, R14, R7, PT ;  /* 0x000000070e00720c */ /* 0x010fc80003f06270 */
[----:B------:R-:W-:-:S05]  /*0870*/  SEL R5, R12, R5, !P0 ;  /* 0x000000050c057207 */ /* 0x000fca0004000000 */
[----:B------:R-:W-:Y:S05]  /*0880*/  @P1 BRA `(.L_x_1) ;  /* 0xfffffff800481947 */ /* 0x000fea000383ffff */
[----:B------:R-:W-:-:S07]  /*0890*/  IADD3 R7, PT, PT, R12, 0x1, RZ ;  /* 0x000000010c077810 */ /* 0x000fce0007ffe0ff */
.L_x_0:
[----:B------:R-:W-:-:S13]  /*08a0*/  LOP3.LUT P0, RZ, R13, 0xf, RZ, 0xc0, !PT ;  /* 0x0000000f0dff7812 */ /* 0x000fda000780c0ff */
[----:B------:R-:W-:Y:S05]  /*08b0*/  @!P0 BRA `(.L_x_2) ;  /* 0x0000000800248947 */ /* 0x000fea0003800000 */
[----:B------:R-:W-:-:S05]  /*08c0*/  LOP3.LUT R6, RZ, R4, RZ, 0x33, !PT ;  /* 0x00000004ff067212 */ /* 0x000fca00078e33ff */
[----:B0-----:R-:W-:-:S05]  /*08d0*/  VIADD R6, R6, UR7 ;  /* 0x0000000706067c36 */ /* 0x001fca0008000000 */
[----:B------:R-:W-:-:S04]  /*08e0*/  LOP3.LUT R6, R6, 0xf, RZ, 0xc0, !PT ;  /* 0x0000000f06067812 */ /* 0x000fc800078ec0ff */
[C---:B------:R-:W-:Y:S01]  /*08f0*/  LOP3.LUT P0, RZ, R6.reuse, 0x7, RZ, 0xc0, !PT ;  /* 0x0000000706ff7812 */ /* 0x040fe2000780c0ff */
[----:B------:R-:W-:-:S05]  /*0900*/  VIADD R8, R6, 0xffffffff ;  /* 0xffffffff06087836 */ /* 0x000fca0000000000 */
[----:B------:R-:W-:-:S13]  /*0910*/  ISETP.GE.U32.AND P1, PT, R8, 0x7, PT ;  /* 0x000000070800780c */ /* 0x000fda0003f26070 */
[----:B------:R-:W-:Y:S05]  /*0920*/  @!P1 BRA `(.L_x_3) ;  /* 0x0000000000e49947 */ /* 0x000fea0003800000 */
[----:B------:R-:W0:Y:S01]  /*0930*/  LDC.64 R8, c[0x0][0x380] ;  /* 0x0000e000ff087b82 */ /* 0x000e220000000a00 */
[C---:B------:R-:W-:Y:S01]  /*0940*/  IADD3 R13, PT, PT, R0.reuse, R7, RZ ;  /* 0x00000007000d7210 */ /* 0x040fe20007ffe0ff */
[----:B------:R-:W-:-:S06]  /*0950*/  IMAD.IADD R15, R0, 0x1, R5 ;  /* 0x00000001000f7824 */ /* 0x000fcc00078e0205 */
[----:B------:R-:W2:Y:S01]  /*0960*/  LDC.64 R10, c[0x0][0x380] ;  /* 0x0000e000ff0a7b82 */ /* 0x000ea20000000a00 */
[----:B0-----:R-:W-:-:S04]  /*0970*/  IMAD.WIDE.U32 R12, R13, 0x4, R8 ;  /* 0x000000040d0c7825 */ /* 0x001fc800078e0008 */
[----:B------:R-:W-:Y:S02]  /*0980*/  IMAD.WIDE R14, R15, 0x4, R8 ;  /* 0x000000040f0e7825 */ /* 0x000fe400078e0208 */
[----:B-1----:R-:W3:Y:S04]  /*0990*/  LDG.E R12, desc[UR8][R12.64] ;  /* 0x000000080c0c7981 */ /* 0x002ee8000c1e1900 */
[----:B------:R-:W3:Y:S01]  /*09a0*/  LDG.E R15, desc[UR8][R14.64] ;  /* 0x000000080e0f7981 */ /* 0x000ee2000c1e1900 */
[----:B------:R-:W-:-:S05]  /*09b0*/  IADD3 R6, P2, PT, R0, R7, RZ ;  /* 0x0000000700067210 */ /* 0x000fca0007f5e0ff */
[----:B------:R-:W-:Y:S01]  /*09c0*/  IMAD.X R16, RZ, RZ, RZ, P2 ;  /* 0x000000ffff107224 */ /* 0x000fe200010e06ff */
[----:B---3--:R-:W-:-:S04]  /*09d0*/  ISETP.GE.AND P1, PT, R12, R15, PT ;  /* 0x0000000f0c00720c */ /* 0x008fc80003f26270 */
[----:B------:R-:W-:Y:S02]  /*09e0*/  SEL R5, R7, R5, !P1 ;  /* 0x0000000507057207 */ /* 0x000fe40004800000 */
[----:B--2---:R-:W-:Y:S02]  /*09f0*/  LEA R10, P1, R6, R10, 0x2 ;  /* 0x0000000a060a7211 */ /* 0x004fe400078210ff */
[----:B------:R-:W-:Y:S02]  /*0a00*/  IADD3 R17, PT, PT, R0, R5, RZ ;  /* 0x0000000500117210 */ /* 0x000fe40007ffe0ff */
[----:B------:R-:W-:-:S03]  /*0a10*/  LEA.HI.X R11, R6, R11, R16, 0x2, P1 ;  /* 0x0000000b060b7211 */ /* 0x000fc600008f1410 */
[----:B------:R-:W-:Y:S02]  /*0a20*/  IMAD.WIDE R16, R17, 0x4, R8 ;  /* 0x0000000411107825 */ /* 0x000fe400078e0208 */
[----:B------:R-:W2:Y:S04]  /*0a30*/  LDG.E R6, desc[UR8][R10.64+0x4] ;  /* 0x000004080a067981 */ /* 0x000ea8000c1e1900 */
[----:B------:R-:W2:Y:S02]  /*0a40*/  LDG.E R17, desc[UR8][R16.64] ;  /* 0x0000000810117981 */ /* 0x000ea4000c1e1900 */
[----:B--2---:R-:W-:Y:S02]  /*0a50*/  ISETP.GE.AND P1, PT, R6, R17, PT ;  /* 0x000000110600720c */ /* 0x004fe40003f26270 */
[----:B------:R-:W2:Y:S11]  /*0a60*/  LDG.E R6, desc[UR8][R10.64+0x8] ;  /* 0x000008080a067981 */ /* 0x000eb6000c1e1900 */
[----:B------:R-:W-:-:S04]  /*0a70*/  @!P1 VIADD R5, R7, 0x1 ;  /* 0x0000000107059836 */ /* 0x000fc80000000000 */
[----:B------:R-:W-:-:S04]  /*0a80*/  IMAD.IADD R13, R0, 0x1, R5 ;  /* 0x00000001000d7824 */ /* 0x000fc800078e0205 */
[----:B------:R-:W-:-:S06]  /*0a90*/  IMAD.WIDE R12, R13, 0x4, R8 ;  /* 0x000000040d0c7825 */ /* 0x000fcc00078e0208 */
[----:B------:R-:W2:Y:S02]  /*0aa0*/  LDG.E R13, desc[UR8][R12.64] ;  /* 0x000000080c0d7981 */ /* 0x000ea4000c1e1900 */
[----:B--2---:R-:W-:Y:S02]  /*0ab0*/  ISETP.GE.AND P1, PT, R6, R13, PT ;  /* 0x0000000d0600720c */ /* 0x004fe40003f26270 */
[----:B------:R-:W2:Y:S11]  /*0ac0*/  LDG.E R6, desc[UR8][R10.64+0xc] ;  /* 0x00000c080a067981 */ /* 0x000eb6000c1e1900 */
[----:B------:R-:W-:-:S05]  /*0ad0*/  @!P1 IADD3 R5, PT, PT, R7, 0x2, RZ ;  /* 0x0000000207059810 */ /* 0x000fca0007ffe0ff */
[----:B------:R-:W-:-:S04]  /*0ae0*/  IMAD.IADD R15, R0, 0x1, R5 ;  /* 0x00000001000f7824 */ /* 0x000fc800078e0205 */
[----:B------:R-:W-:-:S06]  /*0af0*/  IMAD.WIDE R14, R15, 0x4, R8 ;  /* 0x000000040f0e7825 */ /* 0x000fcc00078e0208 */
[----:B------:R-:W2:Y:S02]  /*0b00*/  LDG.E R15, desc[UR8][R14.64] ;  /* 0x000000080e0f7981 */ /* 0x000ea4000c1e1900 */
[----:B--2---:R-:W-:Y:S02]  /*0b10*/  ISETP.GE.AND P1, PT, R6, R15, PT ;  /* 0x0000000f0600720c */ /* 0x004fe40003f26270 */
[----:B------:R-:W2:Y:S11]  /*0b20*/  LDG.E R6, desc[UR8][R10.64+0x10] ;  /* 0x000010080a067981 */ /* 0x000eb6000c1e1900 */
[----:B------:R-:W-:-:S05]  /*0b30*/  @!P1 VIADD R5, R7, 0x3 ;  /* 0x0000000307059836 */ /* 0x000fca0000000000 */
[----:B------:R-:W-:-:S05]  /*0b40*/  IADD3 R17, PT, PT, R0, R5, RZ ;  /* 0x0000000500117210 */ /* 0x000fca0007ffe0ff */
[----:B------:R-:W-:-:S06]  /*0b50*/  IMAD.WIDE R16, R17, 0x4, R8 ;  /* 0x0000000411107825 */ /* 0x000fcc00078e0208 */
        /* <DEDUP_REMOVED lines=19> */
[----:B--2---:R-:W-:-:S13]  /*0c90*/  ISETP.GE.AND P1, PT, R6, R9, PT ;  /* 0x000000090600720c */ /* 0x004fda0003f26270 */
[C---:B------:R-:W-:Y:S02]  /*0ca0*/  @!P1 VIADD R5, R7.reuse, 0x7 ;  /* 0x0000000707059836 */ /* 0x040fe40000000000 */
[----:B------:R-:W-:-:S07]  /*0cb0*/  VIADD R7, R7, 0x8 ;  /* 0x0000000807077836 */ /* 0x000fce0000000000 */
.L_x_3:
[----:B------:R-:W-:Y:S05]  /*0cc0*/  @!P0 BRA `(.L_x_2) ;  /* 0x0000000400208947 */ /* 0x000fea0003800000 */
[----:B------:R-:W-:-:S04]  /*0cd0*/  LOP3.LUT R6, RZ, R3, RZ, 0x33, !PT ;  /* 0x00000003ff067212 */ /* 0x000fc800078e33ff */
[----:B------:R-:W-:-:S04]  /*0ce0*/  IADD3 R6, PT, PT, R6, UR7, RZ ;  /* 0x0000000706067c10 */ /* 0x000fc8000fffe0ff */
[----:B------:R-:W-:-:S04]  /*0cf0*/  LOP3.LUT R6, R6, 0xffff, RZ, 0xc0, !PT ;  /* 0x0000ffff06067812 */ /* 0x000fc800078ec0ff */
[C---:B------:R-:W-:Y:S02]  /*0d00*/  LOP3.LUT R8, R6.reuse, 0x7, RZ, 0xc0, !PT ;  /* 0x0000000706087812 */ /* 0x040fe400078ec0ff */
[----:B------:R-:W-:-:S03]  /*0d10*/  LOP3.LUT R6, R6, 0x3, RZ, 0xc0, !PT ;  /* 0x0000000306067812 */ /* 0x000fc600078ec0ff */
[----:B------:R-:W-:Y:S01]  /*0d20*/  VIADD R8, R8, 0xffffffff ;  /* 0xffffffff08087836 */ /* 0x000fe20000000000 */
[----:B------:R-:W-:-:S04]  /*0d30*/  ISETP.NE.AND P0, PT, R6, RZ, PT ;  /* 0x000000ff0600720c */ /* 0x000fc80003f05270 */
        /* <DEDUP_REMOVED lines=14> */
[----:B--2---:R-:W-:-:S03]  /*0e20*/  LEA R10, P1, R16, R10, 0x2 ;  /* 0x0000000a100a7211 */ /* 0x004fc600078210ff */
[----:B------:R-:W-:Y:S01]  /*0e30*/  IMAD.IADD R19, R0, 0x1, R5 ;  /* 0x0000000100137824 */ /* 0x000fe200078e0205 */
[----:B------:R-:W-:-:S03]  /*0e40*/  LEA.HI.X R11, R16, R11, R17, 0x2, P1 ;  /* 0x0000000b100b7211 */ /* 0x000fc600008f1411 */
[----:B------:R-:W-:Y:S02]  /*0e50*/  IMAD.WIDE R16, R19, 0x4, R8 ;  /* 0x0000000413107825 */ /* 0x000fe400078e0208 */
[----:B------:R-:W2:Y:S04]  /*0e60*/  LDG.E R12, desc[UR8][R10.64+0x4] ;  /* 0x000004080a0c7981 */ /* 0x000ea8000c1e1900 */
[----:B------:R-:W2:Y:S04]  /*0e70*/  LDG.E R17, desc[UR8][R16.64] ;  /* 0x0000000810117981 */ /* 0x000ea8000c1e1900 */
[----:B------:R-:W3:Y:S01]  /*0e80*/  LDG.E R14, desc[UR8][R10.64+0x8] ;  /* 0x000008080a0e7981 */ /* 0x000ee2000c1e1900 */
[----:B--2---:R-:W-:-:S13]  /*0e90*/  ISETP.GE.AND P1, PT, R12, R17, PT ;  /* 0x000000110c00720c */ /* 0x004fda0003f26270 */
[----:B------:R-:W-:-:S05]  /*0ea0*/  @!P1 IADD3 R5, PT, PT, R7, 0x1, RZ ;  /* 0x0000000107059810 */ /* 0x000fca0007ffe0ff */
[----:B------:R-:W-:-:S04]  /*0eb0*/  IMAD.IADD R13, R0, 0x1, R5 ;  /* 0x00000001000d7824 */ /* 0x000fc800078e0205 */
[----:B------:R-:W-:-:S06]  /*0ec0*/  IMAD.WIDE R12, R13, 0x4, R8 ;  /* 0x000000040d0c7825 */ /* 0x000fcc00078e0208 */
[----:B------:R-:W3:Y:S02]  /*0ed0*/  LDG.E R13, desc[UR8][R12.64] ;  /* 0x000000080c0d7981 */ /* 0x000ee4000c1e1900 */
[----:B---3--:R-:W-:Y:S02]  /*0ee0*/  ISETP.GE.AND P1, PT, R14, R13, PT ;  /* 0x0000000d0e00720c */ /* 0x008fe40003f26270 */
        /* <DEDUP_REMOVED lines=8> */
.L_x_4:
[----:B------:R-:W-:Y:S05]  /*0f70*/  @!P0 BRA `(.L_x_2) ;  /* 0x0000000000748947 */ /* 0x000fea0003800000 */
[----:B------:R-:W0:Y:S01]  /*0f80*/  LDC.64 R8, c[0x0][0x380] ;  /* 0x0000e000ff087b82 */ /* 0x000e220000000a00 */
[C---:B------:R-:W-:Y:S01]  /*0f90*/  IADD3 R13, PT, PT, R0.reuse, R5, RZ ;  /* 0x00000005000d7210 */ /* 0x040fe20007ffe0ff */
[----:B------:R-:W-:-:S04]  /*0fa0*/  IMAD.IADD R11, R0, 0x1, R7 ;  /* 0x00000001000b7824 */ /* 0x000fc800078e0207 */
[----:B0-----:R-:W-:-:S04]  /*0fb0*/  IMAD.WIDE R12, R13, 0x4, R8 ;  /* 0x000000040d0c7825 */ /* 0x001fc800078e0208 */
[----:B------:R-:W-:Y:S02]  /*0fc0*/  IMAD.WIDE.U32 R10, R11, 0x4, R8 ;  /* 0x000000040b0a7825 */ /* 0x000fe400078e0008 */
[----:B-1----:R-:W2:Y:S04]  /*0fd0*/  LDG.E R13, desc[UR8][R12.64] ;  /* 0x000000080c0d7981 */ /* 0x002ea8000c1e1900 */
[----:B------:R-:W2:Y:S01]  /*0fe0*/  LDG.E R10, desc[UR8][R10.64] ;  /* 0x000000080a0a7981 */ /* 0x000ea2000c1e1900 */
[----:B------:R-:W-:Y:S02]  /*0ff0*/  ISETP.NE.AND P1, PT, R6, 0x1, PT ;  /* 0x000000010600780c */ /* 0x000fe40003f25270 */
[----:B--2---:R-:W-:-:S04]  /*1000*/  ISETP.GE.AND P0, PT, R10, R13, PT ;  /* 0x0000000d0a00720c */ /* 0x004fc80003f06270 */
[----:B------:R-:W-:-:S07]  /*1010*/  SEL R5, R7, R5, !P0 ;  /* 0x0000000507057207 */ /* 0x000fce0004000000 */
[----:B------:R-:W-:Y:S05]  /*1020*/  @!P1 BRA `(.L_x_2) ;  /* 0x0000000000489947 */ /* 0x000fea0003800000 */
[----:B------:R-:W0:Y:S01]  /*1030*/  LDC.64 R16, c[0x0][0x380] ;  /* 0x0000e000ff107b82 */ /* 0x000e220000000a00 */
[C---:B------:R-:W-:Y:S01]  /*1040*/  IADD3 R11, P0, PT, R0.reuse, R7, RZ ;  /* 0x00000007000b7210 */ /* 0x040fe20007f1e0ff */
[----:B------:R-:W-:-:S03]  /*1050*/  IMAD.IADD R13, R0, 0x1, R5 ;  /* 0x00000001000d7824 */ /* 0x000fc600078e0205 */
[----:B------:R-:W-:Y:S01]  /*1060*/  IADD3.X R14, PT, PT, RZ, RZ, RZ, P0, !PT ;  /* 0x000000ffff0e7210 */ /* 0x000fe200007fe4ff */
[----:B------:R-:W-:-:S06]  /*1070*/  IMAD.WIDE R12, R13, 0x4, R8 ;  /* 0x000000040d0c7825 */ /* 0x000fcc00078e0208 */
[----:B------:R-:W2:Y:S01]  /*1080*/  LDG.E R13, desc[UR8][R12.64] ;  /* 0x000000080c0d7981 */ /* 0x000ea2000c1e1900 */
[----:B0-----:R-:W-:-:S04]  /*1090*/  LEA R10, P0, R11, R16, 0x2 ;  /* 0x000000100b0a7211 */ /* 0x001fc800078010ff */
[----:B------:R-:W-:-:S05]  /*10a0*/  LEA.HI.X R11, R11, R17, R14, 0x2, P0 ;  /* 0x000000110b0b7211 */ /* 0x000fca00000f140e */
[----:B------:R-:W2:Y:S01]  /*10b0*/  LDG.E R14, desc[UR8][R10.64+0x4] ;  /* 0x000004080a0e7981 */ /* 0x000ea2000c1e1900 */
[----:B------:R-:W-:-:S13]  /*10c0*/  ISETP.NE.AND P1, PT, R6, 0x2, PT ;  /* 0x000000020600780c */ /* 0x000fda0003f25270 */
[----:B------:R-:W3:Y:S01]  /*10d0*/  @P1 LDG.E R6, desc[UR8][R10.64+0x8] ;  /* 0x000008080a061981 */ /* 0x000ee2000c1e1900 */
[----:B--2---:R-:W-:-:S13]  /*10e0*/  ISETP.GE.AND P0, PT, R14, R13, PT ;  /* 0x0000000d0e00720c */ /* 0x004fda0003f06270 */
[----:B------:R-:W-:-:S04]  /*10f0*/  @!P0 VIADD R5, R7, 0x1 ;  /* 0x0000000107058836 */ /* 0x000fc80000000000 */
[----:B------:R-:W-:-:S04]  /*1100*/  @P1 IMAD.IADD R15, R0, 0x1, R5 ;  /* 0x00000001000f1824 */ /* 0x000fc800078e0205 */
[----:B------:R-:W-:-:S06]  /*1110*/  @P1 IMAD.WIDE R8, R15, 0x4, R8 ;  /* 0x000000040f081825 */ /* 0x000fcc00078e0208 */
[----:B------:R-:W3:Y:S02]  /*1120*/  @P1 LDG.E R9, desc[UR8][R8.64] ;  /* 0x0000000808091981 */ /* 0x000ee4000c1e1900 */
[----:B---3--:R-:W-:-:S13]  /*1130*/  ISETP.GE.OR P0, PT, R6, R9, !P1 ;  /* 0x000000090600720c */ /* 0x008fda0004f06670 */
[----:B------:R-:W-:-:S07]  /*1140*/  @!P0 IADD3 R5, PT, PT, R7, 0x2, RZ ;  /* 0x0000000207058810 */ /* 0x000fce0007ffe0ff */
.L_x_2:
[----:B------:R-:W-:-:S13]  /*1150*/  ISETP.NE.AND P0, PT, R5, UR4, PT ;  /* 0x0000000405007c0c */ /* 0x000fda000bf05270 */
[----:B------:R-:W2:Y:S01]  /*1160*/  @P0 LDC.64 R6, c[0x0][0x380] ;  /* 0x0000e000ff060b82 */ /* 0x000ea20000000a00 */
[C---:B------:R-:W-:Y:S01]  /*1170*/  @P0 IMAD.IADD R9, R0.reuse, 0x1, R5 ;  /* 0x0000000100090824 */ /* 0x040fe200078e0205 */
[----:B------:R-:W-:-:S03]  /*1180*/  @P0 IADD3 R5, PT, PT, R0, UR4, RZ ;  /* 0x0000000400050c10 */ /* 0x000fc6000fffe0ff */
[----:B--2---:R-:W-:-:S04]  /*1190*/  @P0 IMAD.WIDE R8, R9, 0x4, R6 ;  /* 0x0000000409080825 */ /* 0x004fc800078e0206 */
[----:B------:R-:W-:Y:S01]  /*11a0*/  @P0 IMAD.WIDE.U32 R6, R5, 0x4, R6 ;  /* 0x0000000405060825 */ /* 0x000fe200078e0006 */
[----:B-1----:R-:W2:Y:S04]  /*11b0*/  @P0 LDG.E R11, desc[UR8][R8.64] ;  /* 0x00000008080b0981 */ /* 0x002ea8000c1e1900 */
[----:B------:R-:W3:Y:S01]  /*11c0*/  @P0 LDG.E R5, desc[UR8][R6.64] ;  /* 0x0000000806050981 */ /* 0x000ee2000c1e1900 */
[----:B------:R-:W-:Y:S01]  /*11d0*/  UMOV UR4, UR6 ;  /* 0x0000000600047c82 */ /* 0x000fe20008000000 */
[----:B------:R-:W-:Y:S01]  /*11e0*/  VIADD R4, R4, 0x1 ;  /* 0x0000000104047836 */ /* 0x000fe20000000000 */
[----:B------:R-:W-:Y:S01]  /*11f0*/  IADD3 R3, PT, PT, R3, 0x1, RZ ;  /* 0x0000000103037810 */ /* 0x000fe20007ffe0ff */
[----:B--2---:R2:W-:Y:S04]  /*1200*/  @P0 STG.E desc[UR8][R6.64], R11 ;  /* 0x0000000b06000986 */ /* 0x0045e8000c101908 */
[----:B---3--:R2:W-:Y:S01]  /*1210*/  @P0 STG.E desc[UR8][R8.64], R5 ;  /* 0x0000000508000986 */ /* 0x0085e2000c101908 */
[----:B------:R-:W-:-:S13]  /*1220*/  ISETP.NE.AND P0, PT, R2, UR6, PT ;  /* 0x0000000602007c0c */ /* 0x000fda000bf05270 */
[----:B--2---:R-:W-:Y:S05]  /*1230*/  @P0 BRA `(.L_x_5) ;  /* 0xffffffec00a80947 */ /* 0x004fea000383ffff */
[----:B0-----:R-:W-:Y:S05]  /*1240*/  EXIT ;  /* 0x000000000000794d */ /* 0x001fea0003800000 */
.L_x_6:
[----:B------:R-:W-:-:S00]  /*1250*/  BRA `(.L_x_6) ;  /* 0xfffffffc00fc7947 */ /* 0x000fc0000383ffff */
[----:B------:R-:W-:-:S00]  /*1260*/  NOP ;  /* 0x0000000000007918 */ /* 0x000fc00000000000 */
        /* <DEDUP_REMOVED lines=9> */
.L_x_7:


//--------------------- .nv.shared.reserved.0     --------------------------
	.section	.nv.shared.reserved.0,"aw",@nobits
	.weak		__nv_reservedSMEM_offset_0_alias
	.size		__nv_reservedSMEM_offset_0_alias, 0, 64
	.other		__nv_reservedSMEM_offset_0_alias,@"STO_CUDA_RESERVED_SHARED STV_DEFAULT"
__nv_reservedSMEM_offset_0_alias:
	.zero		0
	.zero		64


//--------------------- .nv.constant0._Z19selectionSortKernelPii --------------------------
	.section	.nv.constant0._Z19selectionSortKernelPii,"a",@progbits
	.sectionflags	@""
	.align	4
.nv.constant0._Z19selectionSortKernelPii:
	.zero		908


//--------------------- SYMBOLS --------------------------

	.type		.nv.reservedSmem.offset0,@object
	.size		.nv.reservedSmem.offset0,0x4
